//
// Generated by NVIDIA NVVM Compiler
//
// Compiler Build ID: CL-36424714
// Cuda compilation tools, release 13.0, V13.0.88
// Based on NVVM 20.0.0
//

.version 9.0
.target sm_100
.address_size 64

	// .globl	_Z24oddEvenTranspositionSortPii

.visible .entry _Z24oddEvenTranspositionSortPii(
	.param .u64 .ptr .align 1 _Z24oddEvenTranspositionSortPii_param_0,
	.param .u32 _Z24oddEvenTranspositionSortPii_param_1
)
{
	.reg .pred 	%p<27>;
	.reg .b32 	%r<37>;
	.reg .b64 	%rd<5>;

	ld.param.u64 	%rd2, [_Z24oddEvenTranspositionSortPii_param_0];
	ld.param.u32 	%r25, [_Z24oddEvenTranspositionSortPii_param_1];
	mov.u32 	%r26, %ctaid.x;
	mov.u32 	%r27, %ntid.x;
	mov.u32 	%r28, %tid.x;
	mad.lo.s32 	%r1, %r26, %r27, %r28;
	setp.ge.s32 	%p3, %r1, %r25;
	setp.lt.s32 	%p4, %r25, 1;
	or.pred  	%p5, %p3, %p4;
	@%p5 bra 	$L__BB0_26;
	cvta.to.global.u64 	%rd3, %rd2;
	and.b32  	%r30, %r1, 1;
	setp.eq.b32 	%p6, %r30, 1;
	add.s32 	%r31, %r1, 1;
	setp.lt.s32 	%p7, %r31, %r25;
	and.pred  	%p1, %p6, %p7;
	mul.wide.s32 	%rd4, %r1, 4;
	add.s64 	%rd1, %rd3, %rd4;
	setp.eq.s32 	%p8, %r30, 0;
	and.pred  	%p2, %p8, %p7;
	and.b32  	%r2, %r25, 3;
	setp.lt.u32 	%p9, %r25, 4;
	mov.b32 	%r36, 0;
	@%p9 bra 	$L__BB0_16;
	and.b32  	%r36, %r25, 2147483644;
	neg.s32 	%r33, %r36;
	not.pred 	%p10, %p2;
$L__BB0_3:
	@%p10 bra 	$L__BB0_6;
	ld.global.u32 	%r6, [%rd1];
	ld.global.u32 	%r7, [%rd1+4];
	setp.le.s32 	%p11, %r6, %r7;
	@%p11 bra 	$L__BB0_6;
	st.global.u32 	[%rd1], %r7;
	st.global.u32 	[%rd1+4], %r6;
$L__BB0_6:
	bar.sync 	0;
	not.pred 	%p12, %p1;
	@%p12 bra 	$L__BB0_9;
	ld.global.u32 	%r8, [%rd1];
	ld.global.u32 	%r9, [%rd1+4];
	setp.le.s32 	%p13, %r8, %r9;
	@%p13 bra 	$L__BB0_9;
	st.global.u32 	[%rd1], %r9;
	st.global.u32 	[%rd1+4], %r8;
$L__BB0_9:
	bar.sync 	0;
	@%p10 bra 	$L__BB0_12;
	ld.global.u32 	%r10, [%rd1];
	ld.global.u32 	%r11, [%rd1+4];
	setp.le.s32 	%p15, %r10, %r11;
	@%p15 bra 	$L__BB0_12;
	st.global.u32 	[%rd1], %r11;
	st.global.u32 	[%rd1+4], %r10;
$L__BB0_12:
	bar.sync 	0;
	@%p12 bra 	$L__BB0_15;
	ld.global.u32 	%r12, [%rd1];
	ld.global.u32 	%r13, [%rd1+4];
	setp.le.s32 	%p17, %r12, %r13;
	@%p17 bra 	$L__BB0_15;
	st.global.u32 	[%rd1], %r13;
	st.global.u32 	[%rd1+4], %r12;
$L__BB0_15:
	bar.sync 	0;
	add.s32 	%r33, %r33, 4;
	setp.ne.s32 	%p18, %r33, 0;
	@%p18 bra 	$L__BB0_3;
$L__BB0_16:
	setp.eq.s32 	%p19, %r2, 0;
	@%p19 bra 	$L__BB0_26;
	neg.s32 	%r35, %r2;
	not.pred 	%p24, %p2;
	not.pred 	%p22, %p1;
$L__BB0_18:
	.pragma "nounroll";
	and.b32  	%r32, %r36, 1;
	setp.eq.b32 	%p20, %r32, 1;
	not.pred 	%p21, %p20;
	@%p21 bra 	$L__BB0_22;
	@%p22 bra 	$L__BB0_25;
	ld.global.u32 	%r19, [%rd1];
	ld.global.u32 	%r20, [%rd1+4];
	setp.le.s32 	%p23, %r19, %r20;
	@%p23 bra 	$L__BB0_25;
	st.global.u32 	[%rd1], %r20;
	st.global.u32 	[%rd1+4], %r19;
	bra.uni 	$L__BB0_25;
$L__BB0_22:
	@%p24 bra 	$L__BB0_25;
	ld.global.u32 	%r21, [%rd1];
	ld.global.u32 	%r22, [%rd1+4];
	setp.le.s32 	%p25, %r21, %r22;
	@%p25 bra 	$L__BB0_25;
	st.global.u32 	[%rd1], %r22;
	st.global.u32 	[%rd1+4], %r21;
$L__BB0_25:
	bar.sync 	0;
	add.s32 	%r36, %r36, 1;
	add.s32 	%r35, %r35, 1;
	setp.ne.s32 	%p26, %r35, 0;
	@%p26 bra 	$L__BB0_18;
$L__BB0_26:
	ret;

}


// ===== COMPILED SASS (sm_100) =====

	.target	sm_100

	.elftype	@"ET_EXEC"


//--------------------- .note.nv.tkinfo           --------------------------
	.section	.note.nv.tkinfo,"",@"SHT_NOTE"
	.sectionflags	@"SHF_NOTE_NV_TKINFO"
	.tkinfo
        /*0018*/ 	.word	0x00000002
        /*0030*/ 	.string	""
        /*0030*/ 	.string	"ptxas"
        /*0030*/ 	.string	"Cuda compilation tools, release 13.0, V13.0.88"
        /*0030*/ 	.string	"Build cuda_13.0.r13.0/compiler.36424714_0"
        /*0030*/ 	.string	"-arch sm_100 -m 64 "



//--------------------- .note.nv.cuinfo           --------------------------
	.section	.note.nv.cuinfo,"",@"SHT_NOTE"
	.sectionflags	@"SHF_NOTE_NV_CUINFO"
        /*0018*/ 	.short	0x0002
        /*001a*/ 	.short	0x0064
        /*001c*/ 	.short	0x0082
	.zero		2


//--------------------- .nv.info                  --------------------------
	.section	.nv.info,"",@"SHT_CUDA_INFO"
	.align	4


	//----- nvinfo : EIATTR_REGCOUNT
	.align		4
        /*0000*/ 	.byte	0x04, 0x2f
        /*0002*/ 	.short	(.L_1 - .L_0)
	.align		4
.L_0:
        /*0004*/ 	.word	index@(_Z24oddEvenTranspositionSortPii)
        /*0008*/ 	.word	0x0000000a


	//----- nvinfo : EIATTR_FRAME_SIZE
	.align		4
.L_1:
        /*000c*/ 	.byte	0x04, 0x11
        /*000e*/ 	.short	(.L_3 - .L_2)
	.align		4
.L_2:
        /*0010*/ 	.word	index@(_Z24oddEvenTranspositionSortPii)
        /*0014*/ 	.word	0x00000000


	//----- nvinfo : EIATTR_MIN_STACK_SIZE
	.align		4
.L_3:
        /*0018*/ 	.byte	0x04, 0x12
        /*001a*/ 	.short	(.L_5 - .L_4)
	.align		4
.L_4:
        /*001c*/ 	.word	index@(_Z24oddEvenTranspositionSortPii)
        /*0020*/ 	.word	0x00000000
.L_5:


//--------------------- .nv.compat                --------------------------
	.section	.nv.compat,"",@"SHT_CUDA_COMPAT_INFO"
	.align	4
        /*0000*/ 	.byte	0x02, 0x09, 0x00, 0x00, 0x02, 0x02, 0x01, 0x00, 0x02, 0x05, 0x05, 0x00, 0x03, 0x07, 0x01, 0x01
        /*0010*/ 	.byte	0x02, 0x03, 0x00, 0x00, 0x02, 0x06, 0x01, 0x00, 0x04, 0x0b, 0x08, 0x00, 0x09, 0x00, 0x00, 0x00
        /*0020*/ 	.byte	0x00, 0x00, 0x00, 0x00


//--------------------- .nv.info._Z24oddEvenTranspositionSortPii --------------------------
	.section	.nv.info._Z24oddEvenTranspositionSortPii,"",@"SHT_CUDA_INFO"
	.sectionflags	@""
	.align	4


	//----- nvinfo : EIATTR_CUDA_API_VERSION
	.align		4
        /*0000*/ 	.byte	0x04, 0x37
        /*0002*/ 	.short	(.L_7 - .L_6)
.L_6:
        /*0004*/ 	.word	0x00000082


	//----- nvinfo : EIATTR_KPARAM_INFO
	.align		4
.L_7:
        /*0008*/ 	.byte	0x04, 0x17
        /*000a*/ 	.short	(.L_9 - .L_8)
.L_8:
        /*000c*/ 	.word	0x00000000
        /*0010*/ 	.short	0x0001
        /*0012*/ 	.short	0x0008
        /*0014*/ 	.byte	0x00, 0xf0, 0x11, 0x00


	//----- nvinfo : EIATTR_KPARAM_INFO
	.align		4
.L_9:
        /*0018*/ 	.byte	0x04, 0x17
        /*001a*/ 	.short	(.L_11 - .L_10)
.L_10:
        /*001c*/ 	.word	0x00000000
        /*0020*/ 	.short	0x0000
        /*0022*/ 	.short	0x0000
        /*0024*/ 	.byte	0x00, 0xf5, 0x21, 0x00


	//----- nvinfo : EIATTR_SPARSE_MMA_MASK
	.align		4
.L_11:
        /*0028*/ 	.byte	0x03, 0x50
        /*002a*/ 	.short	0x0000


	//----- nvinfo : EIATTR_MAXREG_COUNT
	.align		4
        /*002c*/ 	.byte	0x03, 0x1b
        /*002e*/ 	.short	0x00ff


	//----- nvinfo : EIATTR_NUM_BARRIERS
	.align		4
        /*0030*/ 	.byte	0x02, 0x4c
        /*0032*/ 	.byte	0x01
	.zero		1


	//----- nvinfo : EIATTR_MERCURY_ISA_VERSION
	.align		4
        /*0034*/ 	.byte	0x03, 0x5f
        /*0036*/ 	.short	0x0101


	//----- nvinfo : EIATTR_VRC_CTA_INIT_COUNT
	.align		4
        /*0038*/ 	.byte	0x02, 0x4a
	.zero		1
	.zero		1


	//----- nvinfo : EIATTR_EXIT_INSTR_OFFSETS
	.align		4
        /*003c*/ 	.byte	0x04, 0x1c
        /*003e*/ 	.short	(.L_13 - .L_12)


	//   ....[0]....
.L_12:
        /*0040*/ 	.word	0x00000080


	//   ....[1]....
        /*0044*/ 	.word	0x000003f0


	//   ....[2]....
        /*0048*/ 	.word	0x00000590


	//----- nvinfo : EIATTR_CRS_STACK_SIZE
	.align		4
.L_13:
        /*004c*/ 	.byte	0x04, 0x1e
        /*004e*/ 	.short	(.L_15 - .L_14)
.L_14:
        /*0050*/ 	.word	0x00000000


	//----- nvinfo : EIATTR_CBANK_PARAM_SIZE
	.align		4
.L_15:
        /*0054*/ 	.byte	0x03, 0x19
        /*0056*/ 	.short	0x000c


	//----- nvinfo : EIATTR_PARAM_CBANK
	.align		4
        /*0058*/ 	.byte	0x04, 0x0a
        /*005a*/ 	.short	(.L_17 - .L_16)
	.align		4
.L_16:
        /*005c*/ 	.word	index@(.nv.constant0._Z24oddEvenTranspositionSortPii)
        /*0060*/ 	.short	0x0380
        /*0062*/ 	.short	0x000c


	//----- nvinfo : EIATTR_SW_WAR
	.align		4
.L_17:
        /*0064*/ 	.byte	0x04, 0x36
        /*0066*/ 	.short	(.L_19 - .L_18)
.L_18:
        /*0068*/ 	.word	0x00000008
.L_19:


//--------------------- .nv.callgraph             --------------------------
	.section	.nv.callgraph,"",@"SHT_CUDA_CALLGRAPH"
	.align	4
	.sectionentsize	8
	.align		4
        /*0000*/ 	.word	0x00000000
	.align		4
        /*0004*/ 	.word	0xffffffff
	.align		4
        /*0008*/ 	.word	0x00000000
	.align		4
        /*000c*/ 	.word	0xfffffffe
	.align		4
        /*0010*/ 	.word	0x00000000
	.align		4
        /*0014*/ 	.word	0xfffffffd
	.align		4
        /*0018*/ 	.word	0x00000000
	.align		4
        /*001c*/ 	.word	0xfffffffc


//--------------------- .text._Z24oddEvenTranspositionSortPii --------------------------
	.section	.text._Z24oddEvenTranspositionSortPii,"ax",@progbits
	.align	128
        .global         _Z24oddEvenTranspositionSortPii
        .type           _Z24oddEvenTranspositionSortPii,@function
        .size           _Z24oddEvenTranspositionSortPii,(.L_x_15 - _Z24oddEvenTranspositionSortPii)
        .other          _Z24oddEvenTranspositionSortPii,@"STO_CUDA_ENTRY STV_DEFAULT"
_Z24oddEvenTranspositionSortPii:
.text._Z24oddEvenTranspositionSortPii:
[----:B------:R-:W-:Y:S01]  /*0000*/  LDC R1, c[0x0][0x37c] ;  /* 0x0000df00ff017b82 */ /* 0x000fe20000000800 */
[----:B------:R-:W0:Y:S07]  /*0010*/  S2R R0, SR_TID.X ;  /* 0x0000000000007919 */ /* 0x000e2e0000002100 */
[----:B------:R-:W0:Y:S08]  /*0020*/  S2UR UR4, SR_CTAID.X ;  /* 0x00000000000479c3 */ /* 0x000e300000002500 */
[----:B------:R-:W0:Y:S08]  /*0030*/  LDC R5, c[0x0][0x360] ;  /* 0x0000d800ff057b82 */ /* 0x000e300000000800 */
[----:B------:R-:W1:Y:S01]  /*0040*/  LDC R7, c[0x0][0x388] ;  /* 0x0000e200ff077b82 */ /* 0x000e620000000800 */
[----:B0-----:R-:W-:Y:S01]  /*0050*/  IMAD R5, R5, UR4, R0 ;  /* 0x0000000405057c24 */ /* 0x001fe2000f8e0200 */
[----:B-1----:R-:W-:-:S04]  /*0060*/  ISETP.GE.AND P0, PT, R7, 0x1, PT ;  /* 0x000000010700780c */ /* 0x002fc80003f06270 */
[----:B------:R-:W-:-:S13]  /*0070*/  ISETP.GE.OR P0, PT, R5, R7, !P0 ;  /* 0x000000070500720c */ /* 0x000fda0004706670 */
[----:B------:R-:W-:Y:S05]  /*0080*/  @P0 EXIT ;  /* 0x000000000000094d */ /* 0x000fea0003800000 */
[----:B------:R-:W0:Y:S01]  /*0090*/  LDC.64 R2, c[0x0][0x380] ;  /* 0x0000e000ff027b82 */ /* 0x000e220000000a00 */
[----:B------:R-:W-:Y:S01]  /*00a0*/  ISETP.GE.U32.AND P2, PT, R7, 0x4, PT ;  /* 0x000000040700780c */ /* 0x000fe20003f46070 */
[C---:B------:R-:W-:Y:S01]  /*00b0*/  VIADD R0, R5.reuse, 0x1 ;  /* 0x0000000105007836 */ /* 0x040fe20000000000 */
[----:B------:R-:W-:Y:S01]  /*00c0*/  LOP3.LUT P0, R4, R5, 0x1, RZ, 0xc0, !PT ;  /* 0x0000000105047812 */ /* 0x000fe2000780c0ff */
[----:B------:R-:W1:Y:S03]  /*00d0*/  LDCU.64 UR4, c[0x0][0x358] ;  /* 0x00006b00ff0477ac */ /* 0x000e660008000a00 */
[CC--:B------:R-:W-:Y:S02]  /*00e0*/  ISETP.GE.AND P1, PT, R0.reuse, R7.reuse, PT ;  /* 0x000000070000720c */ /* 0x0c0fe40003f26270 */
[----:B------:R-:W-:Y:S02]  /*00f0*/  ISETP.LT.AND P0, PT, R0, R7, !P0 ;  /* 0x000000070000720c */ /* 0x000fe40004701270 */
[----:B------:R-:W-:Y:S01]  /*0100*/  ISETP.EQ.U32.AND P1, PT, R4, 0x1, !P1 ;  /* 0x000000010400780c */ /* 0x000fe20004f22070 */
[----:B------:R-:W-:Y:S01]  /*0110*/  IMAD.MOV.U32 R4, RZ, RZ, RZ ;  /* 0x000000ffff047224 */ /* 0x000fe200078e00ff */
[----:B------:R-:W-:Y:S01]  /*0120*/  LOP3.LUT R0, R7, 0x3, RZ, 0xc0, !PT ;  /* 0x0000000307007812 */ /* 0x000fe200078ec0ff */
[----:B0-----:R-:W-:Y:S01]  /*0130*/  IMAD.WIDE R2, R5, 0x4, R2 ;  /* 0x0000000405027825 */ /* 0x001fe200078e0202 */
[----:B-1----:R-:W-:Y:S09]  /*0140*/  @!P2 BRA `(.L_x_0) ;  /* 0x0000000000a4a947 */ /* 0x002ff20003800000 */
[----:B------:R-:W-:-:S05]  /*0150*/  LOP3.LUT R4, R7, 0x7ffffffc, RZ, 0xc0, !PT ;  /* 0x7ffffffc07047812 */ /* 0x000fca00078ec0ff */
[----:B------:R-:W-:-:S07]  /*0160*/  IMAD.MOV R7, RZ, RZ, -R4 ;  /* 0x000000ffff077224 */ /* 0x000fce00078e0a04 */
.L_x_9:
[----:B------:R-:W-:Y:S04]  /*0170*/  BSSY.RECONVERGENT B0, `(.L_x_1) ;  /* 0x0000007000007945 */ /* 0x000fe80003800200 */
[----:B0123--:R-:W-:Y:S05]  /*0180*/  @!P0 BRA `(.L_x_2) ;  /* 0x0000000000148947 */ /* 0x00ffea0003800000 */
[----:B------:R-:W2:Y:S04]  /*0190*/  LDG.E R5, desc[UR4][R2.64] ;  /* 0x0000000402057981 */ /* 0x000ea8000c1e1900 */
[----:B------:R-:W2:Y:S02]  /*01a0*/  LDG.E R6, desc[UR4][R2.64+0x4] ;  /* 0x0000040402067981 */ /* 0x000ea4000c1e1900 */
[----:B--2---:R-:W-:-:S13]  /*01b0*/  ISETP.GT.AND P2, PT, R5, R6, PT ;  /* 0x000000060500720c */ /* 0x004fda0003f44270 */
[----:B------:R0:W-:Y:S04]  /*01c0*/  @P2 STG.E desc[UR4][R2.64], R6 ;  /* 0x0000000602002986 */ /* 0x0001e8000c101904 */
[----:B------:R0:W-:Y:S02]  /*01d0*/  @P2 STG.E desc[UR4][R2.64+0x4], R5 ;  /* 0x0000040502002986 */ /* 0x0001e4000c101904 */
.L_x_2:
[----:B------:R-:W-:Y:S05]  /*01e0*/  BSYNC.RECONVERGENT B0 ;  /* 0x0000000000007941 */ /* 0x000fea0003800200 */
.L_x_1:
[----:B------:R-:W-:Y:S06]  /*01f0*/  BAR.SYNC.DEFER_BLOCKING 0x0 ;  /* 0x0000000000007b1d */ /* 0x000fec0000010000 */
[----:B------:R-:W-:Y:S04]  /*0200*/  BSSY.RECONVERGENT B0, `(.L_x_3) ;  /* 0x0000007000007945 */ /* 0x000fe80003800200 */
[----:B------:R-:W-:Y:S05]  /*0210*/  @!P1 BRA `(.L_x_4) ;  /* 0x0000000000149947 */ /* 0x000fea0003800000 */
[----:B0-----:R-:W2:Y:S04]  /*0220*/  LDG.E R5, desc[UR4][R2.64] ;  /* 0x0000000402057981 */ /* 0x001ea8000c1e1900 */
[----:B------:R-:W2:Y:S02]  /*0230*/  LDG.E R6, desc[UR4][R2.64+0x4] ;  /* 0x0000040402067981 */ /* 0x000ea4000c1e1900 */
[----:B--2---:R-:W-:-:S13]  /*0240*/  ISETP.GT.AND P2, PT, R5, R6, PT ;  /* 0x000000060500720c */ /* 0x004fda0003f44270 */
[----:B------:R1:W-:Y:S04]  /*0250*/  @P2 STG.E desc[UR4][R2.64], R6 ;  /* 0x0000000602002986 */ /* 0x0003e8000c101904 */
[----:B------:R1:W-:Y:S02]  /*0260*/  @P2 STG.E desc[UR4][R2.64+0x4], R5 ;  /* 0x0000040502002986 */ /* 0x0003e4000c101904 */
.L_x_4:
[----:B------:R-:W-:Y:S05]  /*0270*/  BSYNC.RECONVERGENT B0 ;  /* 0x0000000000007941 */ /* 0x000fea0003800200 */
.L_x_3:
[----:B------:R-:W-:Y:S06]  /*0280*/  BAR.SYNC.DEFER_BLOCKING 0x0 ;  /* 0x0000000000007b1d */ /* 0x000fec0000010000 */
[----:B------:R-:W-:Y:S04]  /*0290*/  BSSY.RECONVERGENT B0, `(.L_x_5) ;  /* 0x0000007000007945 */ /* 0x000fe80003800200 */
[----:B------:R-:W-:Y:S05]  /*02a0*/  @!P0 BRA `(.L_x_6) ;  /* 0x0000000000148947 */ /* 0x000fea0003800000 */
[----:B01----:R-:W2:Y:S04]  /*02b0*/  LDG.E R5, desc[UR4][R2.64] ;  /* 0x0000000402057981 */ /* 0x003ea8000c1e1900 */
[----:B------:R-:W2:Y:S02]  /*02c0*/  LDG.E R6, desc[UR4][R2.64+0x4] ;  /* 0x0000040402067981 */ /* 0x000ea4000c1e1900 */
[----:B--2---:R-:W-:-:S13]  /*02d0*/  ISETP.GT.AND P2, PT, R5, R6, PT ;  /* 0x000000060500720c */ /* 0x004fda0003f44270 */
[----:B------:R2:W-:Y:S04]  /*02e0*/  @P2 STG.E desc[UR4][R2.64], R6 ;  /* 0x0000000602002986 */ /* 0x0005e8000c101904 */
[----:B------:R2:W-:Y:S02]  /*02f0*/  @P2 STG.E desc[UR4][R2.64+0x4], R5 ;  /* 0x0000040502002986 */ /* 0x0005e4000c101904 */
.L_x_6:
[----:B------:R-:W-:Y:S05]  /*0300*/  BSYNC.RECONVERGENT B0 ;  /* 0x0000000000007941 */ /* 0x000fea0003800200 */
.L_x_5:
[----:B------:R-:W-:Y:S01]  /*0310*/  VIADD R7, R7, 0x4 ;  /* 0x0000000407077836 */ /* 0x000fe20000000000 */
[----:B------:R-:W-:Y:S04]  /*0320*/  BAR.SYNC.DEFER_BLOCKING 0x0 ;  /* 0x0000000000007b1d */ /* 0x000fe80000010000 */
[----:B------:R-:W-:Y:S02]  /*0330*/  ISETP.NE.AND P3, PT, R7, RZ, PT ;  /* 0x000000ff0700720c */ /* 0x000fe40003f65270 */
[----:B------:R-:W-:Y:S04]  /*0340*/  BSSY.RECONVERGENT B0, `(.L_x_7) ;  /* 0x0000007000007945 */ /* 0x000fe80003800200 */
[----:B------:R-:W-:Y:S07]  /*0350*/  @!P1 BRA `(.L_x_8) ;  /* 0x0000000000149947 */ /* 0x000fee0003800000 */
[----:B012---:R-:W2:Y:S04]  /*0360*/  LDG.E R5, desc[UR4][R2.64] ;  /* 0x0000000402057981 */ /* 0x007ea8000c1e1900 */
[----:B------:R-:W2:Y:S02]  /*0370*/  LDG.E R6, desc[UR4][R2.64+0x4] ;  /* 0x0000040402067981 */ /* 0x000ea4000c1e1900 */
[----:B--2---:R-:W-:-:S13]  /*0380*/  ISETP.GT.AND P2, PT, R5, R6, PT ;  /* 0x000000060500720c */ /* 0x004fda0003f44270 */
[----:B------:R3:W-:Y:S04]  /*0390*/  @P2 STG.E desc[UR4][R2.64], R6 ;  /* 0x0000000602002986 */ /* 0x0007e8000c101904 */
[----:B------:R3:W-:Y:S02]  /*03a0*/  @P2 STG.E desc[UR4][R2.64+0x4], R5 ;  /* 0x0000040502002986 */ /* 0x0007e4000c101904 */
.L_x_8:
[----:B------:R-:W-:Y:S05]  /*03b0*/  BSYNC.RECONVERGENT B0 ;  /* 0x0000000000007941 */ /* 0x000fea0003800200 */
.L_x_7:
[----:B------:R-:W-:Y:S06]  /*03c0*/  BAR.SYNC.DEFER_BLOCKING 0x0 ;  /* 0x0000000000007b1d */ /* 0x000fec0000010000 */
[----:B------:R-:W-:Y:S05]  /*03d0*/  @P3 BRA `(.L_x_9) ;  /* 0xfffffffc00643947 */ /* 0x000fea000383ffff */
.L_x_0:
[----:B------:R-:W-:-:S13]  /*03e0*/  ISETP.NE.AND P2, PT, R0, RZ, PT ;  /* 0x000000ff0000720c */ /* 0x000fda0003f45270 */
[----:B------:R-:W-:Y:S05]  /*03f0*/  @!P2 EXIT ;  /* 0x000000000000a94d */ /* 0x000fea0003800000 */
[----:B------:R-:W-:-:S07]  /*0400*/  IMAD.MOV R0, RZ, RZ, -R0 ;  /* 0x000000ffff007224 */ /* 0x000fce00078e0a00 */
.L_x_13:
[----:B0123--:R-:W-:Y:S01]  /*0410*/  LOP3.LUT R5, R4, 0x1, RZ, 0xc0, !PT ;  /* 0x0000000104057812 */ /* 0x00ffe200078ec0ff */
[----:B------:R-:W-:Y:S01]  /*0420*/  VIADD R0, R0, 0x1 ;  /* 0x0000000100007836 */ /* 0x000fe20000000000 */
[----:B------:R-:W-:Y:S02]  /*0430*/  BSSY.RECONVERGENT B0, `(.L_x_10) ;  /* 0x0000012000007945 */ /* 0x000fe40003800200 */
[----:B------:R-:W-:Y:S02]  /*0440*/  ISETP.NE.U32.AND P3, PT, R5, 0x1, PT ;  /* 0x000000010500780c */ /* 0x000fe40003f65070 */
[----:B------:R-:W-:-:S11]  /*0450*/  ISETP.NE.AND P2, PT, R0, RZ, PT ;  /* 0x000000ff0000720c */ /* 0x000fd60003f45270 */
[----:B------:R-:W-:Y:S05]  /*0460*/  @P3 BRA `(.L_x_11) ;  /* 0x0000000000203947 */ /* 0x000fea0003800000 */
[----:B------:R-:W-:Y:S05]  /*0470*/  @!P1 BRA `(.L_x_12) ;  /* 0x0000000000349947 */ /* 0x000fea0003800000 */
[----:B------:R-:W2:Y:S04]  /*0480*/  LDG.E R5, desc[UR4][R2.64] ;  /* 0x0000000402057981 */ /* 0x000ea8000c1e1900 */
[----:B------:R-:W2:Y:S02]  /*0490*/  LDG.E R6, desc[UR4][R2.64+0x4] ;  /* 0x0000040402067981 */ /* 0x000ea4000c1e1900 */
[----:B--2---:R-:W-:-:S13]  /*04a0*/  ISETP.GT.AND P3, PT, R5, R6, PT ;  /* 0x000000060500720c */ /* 0x004fda0003f64270 */
[----:B------:R-:W-:Y:S05]  /*04b0*/  @!P3 BRA `(.L_x_12) ;  /* 0x000000000024b947 */ /* 0x000fea0003800000 */
[----:B------:R0:W-:Y:S04]  /*04c0*/  STG.E desc[UR4][R2.64], R6 ;  /* 0x0000000602007986 */ /* 0x0001e8000c101904 */
[----:B------:R0:W-:Y:S01]  /*04d0*/  STG.E desc[UR4][R2.64+0x4], R5 ;  /* 0x0000040502007986 */ /* 0x0001e2000c101904 */
[----:B------:R-:W-:Y:S05]  /*04e0*/  BRA `(.L_x_12) ;  /* 0x0000000000187947 */ /* 0x000fea0003800000 */
.L_x_11:
[----:B------:R-:W-:Y:S05]  /*04f0*/  @!P0 BRA `(.L_x_12) ;  /* 0x0000000000148947 */ /* 0x000fea0003800000 */
[----:B------:R-:W2:Y:S04]  /*0500*/  LDG.E R5, desc[UR4][R2.64] ;  /* 0x0000000402057981 */ /* 0x000ea8000c1e1900 */
[----:B------:R-:W2:Y:S02]  /*0510*/  LDG.E R6, desc[UR4][R2.64+0x4] ;  /* 0x0000040402067981 */ /* 0x000ea4000c1e1900 */
[----:B--2---:R-:W-:-:S13]  /*0520*/  ISETP.GT.AND P3, PT, R5, R6, PT ;  /* 0x000000060500720c */ /* 0x004fda0003f64270 */
[----:B------:R1:W-:Y:S04]  /*0530*/  @P3 STG.E desc[UR4][R2.64], R6 ;  /* 0x0000000602003986 */ /* 0x0003e8000c101904 */
[----:B------:R1:W-:Y:S02]  /*0540*/  @P3 STG.E desc[UR4][R2.64+0x4], R5 ;  /* 0x0000040502003986 */ /* 0x0003e4000c101904 */
.L_x_12:
[----:B------:R-:W-:Y:S05]  /*0550*/  BSYNC.RECONVERGENT B0 ;  /* 0x0000000000007941 */ /* 0x000fea0003800200 */
.L_x_10:
[----:B------:R-:W-:Y:S01]  /*0560*/  BAR.SYNC.DEFER_BLOCKING 0x0 ;  /* 0x0000000000007b1d */ /* 0x000fe20000010000 */
[----:B------:R-:W-:-:S05]  /*0570*/  VIADD R4, R4, 0x1 ;  /* 0x0000000104047836 */ /* 0x000fca0000000000 */
[----:B------:R-:W-:Y:S05]  /*0580*/  @P2 BRA `(.L_x_13) ;  /* 0xfffffffc00a02947 */ /* 0x000fea000383ffff */
[----:B------:R-:W-:Y:S05]  /*0590*/  EXIT ;  /* 0x000000000000794d */ /* 0x000fea0003800000 */
.L_x_14:
[----:B------:R-:W-:-:S00]  /*05a0*/  BRA `(.L_x_14) ;  /* 0xfffffffc00fc7947 */ /* 0x000fc0000383ffff */
[----:B------:R-:W-:-:S00]  /*05b0*/  NOP ;  /* 0x0000000000007918 */ /* 0x000fc00000000000 */
        /* <DEDUP_REMOVED lines=12> */
.L_x_15:


//--------------------- .nv.shared.reserved.0     --------------------------
	.section	.nv.shared.reserved.0,"aw",@nobits
	.weak		__nv_reservedSMEM_offset_0_alias
	.size		__nv_reservedSMEM_offset_0_alias, 0, 64
	.other		__nv_reservedSMEM_offset_0_alias,@"STO_CUDA_RESERVED_SHARED STV_DEFAULT"
__nv_reservedSMEM_offset_0_alias:
	.zero		0
	.zero		64


//--------------------- .nv.constant0._Z24oddEvenTranspositionSortPii --------------------------
	.section	.nv.constant0._Z24oddEvenTranspositionSortPii,"a",@progbits
	.sectionflags	@""
	.align	4
.nv.constant0._Z24oddEvenTranspositionSortPii:
	.zero		908


//--------------------- SYMBOLS --------------------------

	.type		.nv.reservedSmem.offset0,@object
	.size		.nv.reservedSmem.offset0,0x4
